//
// Generated by NVIDIA NVVM Compiler
//
// Compiler Build ID: CL-31294372
// Cuda compilation tools, release 11.7, V11.7.64
// Based on NVVM 7.0.1
//

.version 7.7
.target sm_52
.address_size 64

	// .globl	_Z7kernel1PPiiiS_ii
.extern .func  (.param .b32 func_retval0) vprintf
(
	.param .b64 vprintf_param_0,
	.param .b64 vprintf_param_1
)
;
.global .align 1 .b8 $str[7] = {120, 58, 32, 37, 100, 10, 0};

.visible .entry _Z7kernel1PPiiiS_ii(
	.param .u64 _Z7kernel1PPiiiS_ii_param_0,
	.param .u32 _Z7kernel1PPiiiS_ii_param_1,
	.param .u32 _Z7kernel1PPiiiS_ii_param_2,
	.param .u64 _Z7kernel1PPiiiS_ii_param_3,
	.param .u32 _Z7kernel1PPiiiS_ii_param_4,
	.param .u32 _Z7kernel1PPiiiS_ii_param_5
)
{
	.local .align 8 .b8 	__local_depot0[8];
	.reg .b64 	%SP;
	.reg .b64 	%SPL;
	.reg .b32 	%r<5>;
	.reg .b64 	%rd<17>;


	mov.u64 	%SPL, __local_depot0;
	cvta.local.u64 	%SP, %SPL;
	ld.param.u64 	%rd1, [_Z7kernel1PPiiiS_ii_param_0];
	ld.param.u32 	%r1, [_Z7kernel1PPiiiS_ii_param_1];
	cvt.s64.s32 	%rd3, %r1;
	shl.b64 	%rd4, %rd3, 3;
	add.s64 	%rd5, %rd1, %rd4;
	ld.u64 	%rd6, [%rd5];
	cvt.s64.s32 	%rd7, %r1;
	shl.b64 	%rd8, %rd7, 3;
	add.s64 	%rd9, %rd1, %rd8;
	ld.u64 	%rd2, [%rd9];
	// begin inline asm
	ld.param.cv.u32 %r2, [%rd2];
	// end inline asm
	st.u32 	[%rd6], %r2;
	cvt.s64.s32 	%rd10, %r1;
	shl.b64 	%rd11, %rd10, 3;
	add.s64 	%rd12, %rd1, %rd11;
	ld.u64 	%rd13, [%rd12];
	ld.u32 	%r3, [%rd13];
	st.u32 	[%SP+0], %r3;
	mov.u64 	%rd14, $str;
	cvta.global.u64 	%rd15, %rd14;
	add.u64 	%rd16, %SP, 0;
	{ // callseq 0, 0
	.reg .b32 temp_param_reg;
	.param .b64 param0;
	st.param.b64 	[param0+0], %rd15;
	.param .b64 param1;
	st.param.b64 	[param1+0], %rd16;
	.param .b32 retval0;
	call.uni (retval0), 
	vprintf, 
	(
	param0, 
	param1
	);
	ld.param.b32 	%r4, [retval0+0];
	} // callseq 0
	ret;

}
	// .globl	_Z7kernel2Pii
.visible .entry _Z7kernel2Pii(
	.param .u64 _Z7kernel2Pii_param_0,
	.param .u32 _Z7kernel2Pii_param_1
)
{
	.reg .b32 	%r<3>;
	.reg .b64 	%rd<6>;


	ld.param.u64 	%rd1, [_Z7kernel2Pii_param_0];
	ld.param.u32 	%r1, [_Z7kernel2Pii_param_1];
	cvt.s64.s32 	%rd3, %r1;
	shl.b64 	%rd4, %rd3, 2;
	add.s64 	%rd5, %rd1, %rd4;
	// begin inline asm
	ld.param.cv.u32 %r2, [%rd1];
	// end inline asm
	st.u32 	[%rd5], %r2;
	ret;

}



// ===== COMPILED SASS (sm_100) =====

	.target	sm_100

	.elftype	@"ET_EXEC"


//--------------------- .note.nv.tkinfo           --------------------------
	.section	.note.nv.tkinfo,"",@"SHT_NOTE"
	.sectionflags	@"SHF_NOTE_NV_TKINFO"
	.tkinfo
        /*0018*/ 	.word	0x00000002
        /*0030*/ 	.string	""
        /*0030*/ 	.string	"ptxas"
        /*0030*/ 	.string	"Cuda compilation tools, release 13.0, V13.0.88"
        /*0030*/ 	.string	"Build cuda_13.0.r13.0/compiler.36424714_0"
        /*0030*/ 	.string	"-arch sm_100 "



//--------------------- .note.nv.cuinfo           --------------------------
	.section	.note.nv.cuinfo,"",@"SHT_NOTE"
	.sectionflags	@"SHF_NOTE_NV_CUINFO"
        /*0018*/ 	.short	0x0002
        /*001a*/ 	.short	0x0034
        /*001c*/ 	.short	0x0082
	.zero		2


//--------------------- .nv.info                  --------------------------
	.section	.nv.info,"",@"SHT_CUDA_INFO"
	.align	4


	//----- nvinfo : EIATTR_REGCOUNT
	.align		4
        /*0000*/ 	.byte	0x04, 0x2f
        /*0002*/ 	.short	(.L_2 - .L_1)
	.align		4
.L_1:
        /*0004*/ 	.word	index@(_Z7kernel1PPiiiS_ii)
        /*0008*/ 	.word	0x00000018


	//----- nvinfo : EIATTR_FRAME_SIZE
	.align		4
.L_2:
        /*000c*/ 	.byte	0x04, 0x11
        /*000e*/ 	.short	(.L_4 - .L_3)
	.align		4
.L_3:
        /*0010*/ 	.word	index@(_Z7kernel1PPiiiS_ii)
        /*0014*/ 	.word	0x00000008


	//----- nvinfo : EIATTR_REGCOUNT
	.align		4
.L_4:
        /*0018*/ 	.byte	0x04, 0x2f
        /*001a*/ 	.short	(.L_6 - .L_5)
	.align		4
.L_5:
        /*001c*/ 	.word	index@(_Z7kernel2Pii)
        /*0020*/ 	.word	0x00000008


	//----- nvinfo : EIATTR_FRAME_SIZE
	.align		4
.L_6:
        /*0024*/ 	.byte	0x04, 0x11
        /*0026*/ 	.short	(.L_8 - .L_7)
	.align		4
.L_7:
        /*0028*/ 	.word	index@(_Z7kernel2Pii)
        /*002c*/ 	.word	0x00000000


	//----- nvinfo : EIATTR_MIN_STACK_SIZE
	.align		4
.L_8:
        /*0030*/ 	.byte	0x04, 0x12
        /*0032*/ 	.short	(.L_10 - .L_9)
	.align		4
.L_9:
        /*0034*/ 	.word	index@(_Z7kernel2Pii)
        /*0038*/ 	.word	0x00000000


	//----- nvinfo : EIATTR_MIN_STACK_SIZE
	.align		4
.L_10:
        /*003c*/ 	.byte	0x04, 0x12
        /*003e*/ 	.short	(.L_12 - .L_11)
	.align		4
.L_11:
        /*0040*/ 	.word	index@(_Z7kernel1PPiiiS_ii)
        /*0044*/ 	.word	0x00000008
.L_12:


//--------------------- .nv.compat                --------------------------
	.section	.nv.compat,"",@"SHT_CUDA_COMPAT_INFO"
	.align	4
        /*0000*/ 	.byte	0x02, 0x09, 0x00, 0x00, 0x02, 0x02, 0x01, 0x00, 0x02, 0x05, 0x05, 0x00, 0x03, 0x07, 0x01, 0x01
        /*0010*/ 	.byte	0x02, 0x03, 0x00, 0x00, 0x02, 0x06, 0x01, 0x00, 0x04, 0x0b, 0x08, 0x00, 0x09, 0x00, 0x00, 0x00
        /*0020*/ 	.byte	0x00, 0x00, 0x00, 0x00


//--------------------- .nv.info._Z7kernel2Pii    --------------------------
	.section	.nv.info._Z7kernel2Pii,"",@"SHT_CUDA_INFO"
	.sectionflags	@""
	.align	4


	//----- nvinfo : EIATTR_CUDA_API_VERSION
	.align		4
        /*0000*/ 	.byte	0x04, 0x37
        /*0002*/ 	.short	(.L_14 - .L_13)
.L_13:
        /*0004*/ 	.word	0x00000082


	//----- nvinfo : EIATTR_KPARAM_INFO
	.align		4
.L_14:
        /*0008*/ 	.byte	0x04, 0x17
        /*000a*/ 	.short	(.L_16 - .L_15)
.L_15:
        /*000c*/ 	.word	0x00000000
        /*0010*/ 	.short	0x0001
        /*0012*/ 	.short	0x0008
        /*0014*/ 	.byte	0x00, 0xf0, 0x11, 0x00


	//----- nvinfo : EIATTR_KPARAM_INFO
	.align		4
.L_16:
        /*0018*/ 	.byte	0x04, 0x17
        /*001a*/ 	.short	(.L_18 - .L_17)
.L_17:
        /*001c*/ 	.word	0x00000000
        /*0020*/ 	.short	0x0000
        /*0022*/ 	.short	0x0000
        /*0024*/ 	.byte	0x00, 0xf0, 0x21, 0x00


	//----- nvinfo : EIATTR_SPARSE_MMA_MASK
	.align		4
.L_18:
        /*0028*/ 	.byte	0x03, 0x50
        /*002a*/ 	.short	0x0000


	//----- nvinfo : EIATTR_MAXREG_COUNT
	.align		4
        /*002c*/ 	.byte	0x03, 0x1b
        /*002e*/ 	.short	0x00ff


	//----- nvinfo : EIATTR_MERCURY_ISA_VERSION
	.align		4
        /*0030*/ 	.byte	0x03, 0x5f
        /*0032*/ 	.short	0x0101


	//----- nvinfo : EIATTR_VRC_CTA_INIT_COUNT
	.align		4
        /*0034*/ 	.byte	0x02, 0x4a
	.zero		1
	.zero		1


	//----- nvinfo : EIATTR_EXIT_INSTR_OFFSETS
	.align		4
        /*0038*/ 	.byte	0x04, 0x1c
        /*003a*/ 	.short	(.L_20 - .L_19)


	//   ....[0]....
.L_19:
        /*003c*/ 	.word	0x000000c0


	//----- nvinfo : EIATTR_CBANK_PARAM_SIZE
	.align		4
.L_20:
        /*0040*/ 	.byte	0x03, 0x19
        /*0042*/ 	.short	0x000c


	//----- nvinfo : EIATTR_PARAM_CBANK
	.align		4
        /*0044*/ 	.byte	0x04, 0x0a
        /*0046*/ 	.short	(.L_22 - .L_21)
	.align		4
.L_21:
        /*0048*/ 	.word	index@(.nv.constant0._Z7kernel2Pii)
        /*004c*/ 	.short	0x0380
        /*004e*/ 	.short	0x000c


	//----- nvinfo : EIATTR_SW_WAR
	.align		4
.L_22:
        /*0050*/ 	.byte	0x04, 0x36
        /*0052*/ 	.short	(.L_24 - .L_23)
.L_23:
        /*0054*/ 	.word	0x00000008
.L_24:


//--------------------- .nv.info._Z7kernel1PPiiiS_ii --------------------------
	.section	.nv.info._Z7kernel1PPiiiS_ii,"",@"SHT_CUDA_INFO"
	.sectionflags	@""
	.align	4


	//----- nvinfo : EIATTR_CUDA_API_VERSION
	.align		4
        /*0000*/ 	.byte	0x04, 0x37
        /*0002*/ 	.short	(.L_26 - .L_25)
.L_25:
        /*0004*/ 	.word	0x00000082


	//----- nvinfo : EIATTR_KPARAM_INFO
	.align		4
.L_26:
        /*0008*/ 	.byte	0x04, 0x17
        /*000a*/ 	.short	(.L_28 - .L_27)
.L_27:
        /*000c*/ 	.word	0x00000000
        /*0010*/ 	.short	0x0005
        /*0012*/ 	.short	0x001c
        /*0014*/ 	.byte	0x00, 0xf0, 0x11, 0x00


	//----- nvinfo : EIATTR_KPARAM_INFO
	.align		4
.L_28:
        /*0018*/ 	.byte	0x04, 0x17
        /*001a*/ 	.short	(.L_30 - .L_29)
.L_29:
        /*001c*/ 	.word	0x00000000
        /*0020*/ 	.short	0x0004
        /*0022*/ 	.short	0x0018
        /*0024*/ 	.byte	0x00, 0xf0, 0x11, 0x00


	//----- nvinfo : EIATTR_KPARAM_INFO
	.align		4
.L_30:
        /*0028*/ 	.byte	0x04, 0x17
        /*002a*/ 	.short	(.L_32 - .L_31)
.L_31:
        /*002c*/ 	.word	0x00000000
        /*0030*/ 	.short	0x0003
        /*0032*/ 	.short	0x0010
        /*0034*/ 	.byte	0x00, 0xf0, 0x21, 0x00


	//----- nvinfo : EIATTR_KPARAM_INFO
	.align		4
.L_32:
        /*0038*/ 	.byte	0x04, 0x17
        /*003a*/ 	.short	(.L_34 - .L_33)
.L_33:
        /*003c*/ 	.word	0x00000000
        /*0040*/ 	.short	0x0002
        /*0042*/ 	.short	0x000c
        /*0044*/ 	.byte	0x00, 0xf0, 0x11, 0x00


	//----- nvinfo : EIATTR_KPARAM_INFO
	.align		4
.L_34:
        /*0048*/ 	.byte	0x04, 0x17
        /*004a*/ 	.short	(.L_36 - .L_35)
.L_35:
        /*004c*/ 	.word	0x00000000
        /*0050*/ 	.short	0x0001
        /*0052*/ 	.short	0x0008
        /*0054*/ 	.byte	0x00, 0xf0, 0x11, 0x00


	//----- nvinfo : EIATTR_KPARAM_INFO
	.align		4
.L_36:
        /*0058*/ 	.byte	0x04, 0x17
        /*005a*/ 	.short	(.L_38 - .L_37)
.L_37:
        /*005c*/ 	.word	0x00000000
        /*0060*/ 	.short	0x0000
        /*0062*/ 	.short	0x0000
        /*0064*/ 	.byte	0x00, 0xf0, 0x21, 0x00


	//----- nvinfo : EIATTR_SPARSE_MMA_MASK
	.align		4
.L_38:
        /*0068*/ 	.byte	0x03, 0x50
        /*006a*/ 	.short	0x0000


	//----- nvinfo : EIATTR_MAXREG_COUNT
	.align		4
        /*006c*/ 	.byte	0x03, 0x1b
        /*006e*/ 	.short	0x00ff


	//----- nvinfo : EIATTR_EXTERNS
	.align		4
        /*0070*/ 	.byte	0x04, 0x0f
        /*0072*/ 	.short	(.L_40 - .L_39)


	//   ....[0]....
	.align		4
.L_39:
        /*0074*/ 	.word	index@(vprintf)


	//----- nvinfo : EIATTR_MERCURY_ISA_VERSION
	.align		4
.L_40:
        /*0078*/ 	.byte	0x03, 0x5f
        /*007a*/ 	.short	0x0101


	//----- nvinfo : EIATTR_VRC_CTA_INIT_COUNT
	.align		4
        /*007c*/ 	.byte	0x02, 0x4a
	.zero		1
	.zero		1


	//----- nvinfo : EIATTR_SYSCALL_OFFSETS
	.align		4
        /*0080*/ 	.byte	0x04, 0x46
        /*0082*/ 	.short	(.L_42 - .L_41)


	//   ....[0]....
.L_41:
        /*0084*/ 	.word	0x000001b0


	//----- nvinfo : EIATTR_EXIT_INSTR_OFFSETS
	.align		4
.L_42:
        /*0088*/ 	.byte	0x04, 0x1c
        /*008a*/ 	.short	(.L_44 - .L_43)


	//   ....[0]....
.L_43:
        /*008c*/ 	.word	0x000001c0


	//----- nvinfo : EIATTR_CBANK_PARAM_SIZE
	.align		4
.L_44:
        /*0090*/ 	.byte	0x03, 0x19
        /*0092*/ 	.short	0x0020


	//----- nvinfo : EIATTR_PARAM_CBANK
	.align		4
        /*0094*/ 	.byte	0x04, 0x0a
        /*0096*/ 	.short	(.L_46 - .L_45)
	.align		4
.L_45:
        /*0098*/ 	.word	index@(.nv.constant0._Z7kernel1PPiiiS_ii)
        /*009c*/ 	.short	0x0380
        /*009e*/ 	.short	0x0020


	//----- nvinfo : EIATTR_SW_WAR
	.align		4
.L_46:
        /*00a0*/ 	.byte	0x04, 0x36
        /*00a2*/ 	.short	(.L_48 - .L_47)
.L_47:
        /*00a4*/ 	.word	0x00000008
.L_48:


//--------------------- .nv.callgraph             --------------------------
	.section	.nv.callgraph,"",@"SHT_CUDA_CALLGRAPH"
	.align	4
	.sectionentsize	8
	.align		4
        /*0000*/ 	.word	0x00000000
	.align		4
        /*0004*/ 	.word	0xffffffff
	.align		4
        /*0008*/ 	.word	index@(_Z7kernel1PPiiiS_ii)
	.align		4
        /*000c*/ 	.word	index@(vprintf)
	.align		4
        /*0010*/ 	.word	0x00000000
	.align		4
        /*0014*/ 	.word	0xfffffffe
	.align		4
        /*0018*/ 	.word	0x00000000
	.align		4
        /*001c*/ 	.word	0xfffffffd
	.align		4
        /*0020*/ 	.word	0x00000000
	.align		4
        /*0024*/ 	.word	0xfffffffc


//--------------------- .nv.constant4             --------------------------
	.section	.nv.constant4,"a",@progbits
	.align	8
	.align		8
.nv.constant4:
        /*0000*/ 	.dword	$str
	.align		8
        /*0008*/ 	.dword	vprintf


//--------------------- .text._Z7kernel2Pii       --------------------------
	.section	.text._Z7kernel2Pii,"ax",@progbits
	.align	128
        .global         _Z7kernel2Pii
        .type           _Z7kernel2Pii,@function
        .size           _Z7kernel2Pii,(.L_x_3 - _Z7kernel2Pii)
        .other          _Z7kernel2Pii,@"STO_CUDA_ENTRY STV_DEFAULT"
_Z7kernel2Pii:
.text._Z7kernel2Pii:
[----:B------:R-:W-:Y:S08]  /*0000*/  LDC R1, c[0x0][0x37c] ;  /* 0x0000df00ff017b82 */ /* 0x000ff00000000800 */
[----:B------:R-:W0:Y:S01]  /*0010*/  LDC R5, c[0x0][0x380] ;  /* 0x0000e000ff057b82 */ /* 0x000e220000000800 */
[----:B------:R-:W1:Y:S01]  /*0020*/  LDCU UR6, c[0x0][0x388] ;  /* 0x00007100ff0677ac */ /* 0x000e620008000800 */
[----:B------:R-:W2:Y:S01]  /*0030*/  LDCU.64 UR8, c[0x0][0x380] ;  /* 0x00007000ff0877ac */ /* 0x000ea20008000a00 */
[----:B------:R-:W3:Y:S01]  /*0040*/  LDCU.64 UR10, c[0x0][0x358] ;  /* 0x00006b00ff0a77ac */ /* 0x000ee20008000a00 */
[----:B-1----:R-:W-:-:S02]  /*0050*/  USHF.R.S32.HI UR4, URZ, 0x1f, UR6 ;  /* 0x0000001fff047899 */ /* 0x002fc40008011406 */
[----:B--2---:R-:W-:Y:S02]  /*0060*/  ULEA UR5, UP0, UR6, UR8, 0x2 ;  /* 0x0000000806057291 */ /* 0x004fe4000f8010ff */
[----:B0-----:R-:W3:Y:S02]  /*0070*/  LDC R5, c[0x0][R5+0x380] ;  /* 0x0000e00005057b82 */ /* 0x001ee40000000800 */
[----:B------:R-:W-:Y:S02]  /*0080*/  ULEA.HI.X UR4, UR6, UR9, UR4, 0x2, UP0 ;  /* 0x0000000906047291 */ /* 0x000fe400080f1404 */
[----:B------:R-:W-:-:S04]  /*0090*/  MOV R2, UR5 ;  /* 0x0000000500027c02 */ /* 0x000fc80008000f00 */
[----:B------:R-:W-:-:S05]  /*00a0*/  MOV R3, UR4 ;  /* 0x0000000400037c02 */ /* 0x000fca0008000f00 */
[----:B---3--:R-:W-:Y:S01]  /*00b0*/  ST.E desc[UR10][R2.64], R5 ;  /* 0x0000000502007985 */ /* 0x008fe2000c10190a */
[----:B------:R-:W-:Y:S05]  /*00c0*/  EXIT ;  /* 0x000000000000794d */ /* 0x000fea0003800000 */
.L_x_0:
[----:B------:R-:W-:-:S00]  /*00d0*/  BRA `(.L_x_0) ;  /* 0xfffffffc00fc7947 */ /* 0x000fc0000383ffff */
[----:B------:R-:W-:-:S00]  /*00e0*/  NOP ;  /* 0x0000000000007918 */ /* 0x000fc00000000000 */
        /* <DEDUP_REMOVED lines=9> */
.L_x_3:


//--------------------- .text._Z7kernel1PPiiiS_ii --------------------------
	.section	.text._Z7kernel1PPiiiS_ii,"ax",@progbits
	.align	128
        .global         _Z7kernel1PPiiiS_ii
        .type           _Z7kernel1PPiiiS_ii,@function
        .size           _Z7kernel1PPiiiS_ii,(.L_x_4 - _Z7kernel1PPiiiS_ii)
        .other          _Z7kernel1PPiiiS_ii,@"STO_CUDA_ENTRY STV_DEFAULT"
_Z7kernel1PPiiiS_ii:
.text._Z7kernel1PPiiiS_ii:
[----:B------:R-:W0:Y:S01]  /*0000*/  LDC R1, c[0x0][0x37c] ;  /* 0x0000df00ff017b82 */ /* 0x000e220000000800 */
[----:B------:R-:W1:Y:S01]  /*0010*/  LDCU UR6, c[0x0][0x388] ;  /* 0x00007100ff0677ac */ /* 0x000e620008000800 */
[----:B0-----:R-:W-:Y:S01]  /*0020*/  VIADD R1, R1, 0xfffffff8 ;  /* 0xfffffff801017836 */ /* 0x001fe20000000000 */
[----:B------:R-:W0:Y:S01]  /*0030*/  LDCU.64 UR8, c[0x0][0x380] ;  /* 0x00007000ff0877ac */ /* 0x000e220008000a00 */
[----:B------:R-:W2:Y:S01]  /*0040*/  LDCU.64 UR10, c[0x0][0x358] ;  /* 0x00006b00ff0a77ac */ /* 0x000ea20008000a00 */
[----:B-1----:R-:W-:Y:S02]  /*0050*/  USHF.R.S32.HI UR4, URZ, 0x1f, UR6 ;  /* 0x0000001fff047899 */ /* 0x002fe40008011406 */
[----:B0-----:R-:W-:-:S04]  /*0060*/  ULEA UR5, UP0, UR6, UR8, 0x3 ;  /* 0x0000000806057291 */ /* 0x001fc8000f8018ff */
[----:B------:R-:W-:Y:S02]  /*0070*/  ULEA.HI.X UR4, UR6, UR9, UR4, 0x3, UP0 ;  /* 0x0000000906047291 */ /* 0x000fe400080f1c04 */
[----:B------:R-:W-:-:S04]  /*0080*/  IMAD.U32 R14, RZ, RZ, UR5 ;  /* 0x00000005ff0e7e24 */ /* 0x000fc8000f8e00ff */
[----:B------:R-:W-:-:S05]  /*0090*/  MOV R15, UR4 ;  /* 0x00000004000f7c02 */ /* 0x000fca0008000f00 */
[----:B--2---:R-:W2:Y:S02]  /*00a0*/  LD.E.64 R2, desc[UR10][R14.64] ;  /* 0x0000000a0e027980 */ /* 0x004ea4000c101b00 */
[----:B--2---:R-:W-:-:S04]  /*00b0*/  IMAD.MOV.U32 R12, RZ, RZ, R2 ;  /* 0x000000ffff0c7224 */ /* 0x004fc800078e0002 */
[----:B------:R-:W0:Y:S02]  /*00c0*/  LDC R5, c[0x0][R12+0x380] ;  /* 0x0000e0000c057b82 */ /* 0x000e240000000800 */
[----:B0-----:R0:W-:Y:S04]  /*00d0*/  ST.E desc[UR10][R2.64], R5 ;  /* 0x0000000502007985 */ /* 0x0011e8000c10190a */
[----:B------:R-:W2:Y:S01]  /*00e0*/  LD.E.64 R8, desc[UR10][R14.64] ;  /* 0x0000000a0e087980 */ /* 0x000ea2000c101b00 */
[----:B------:R-:W1:Y:S01]  /*00f0*/  LDCU UR4, c[0x0][0x2f8] ;  /* 0x00005f00ff0477ac */ /* 0x000e620008000800 */
[----:B------:R-:W3:Y:S02]  /*0100*/  LDCU UR5, c[0x0][0x2fc] ;  /* 0x00005f80ff0577ac */ /* 0x000ee40008000800 */
[----:B--2---:R-:W2:Y:S01]  /*0110*/  LD.E R8, desc[UR10][R8.64] ;  /* 0x0000000a08087980 */ /* 0x004ea2000c101900 */
[----:B-1----:R-:W-:-:S02]  /*0120*/  IADD3 R6, P0, PT, R1, UR4, RZ ;  /* 0x0000000401067c10 */ /* 0x002fc4000ff1e0ff */
[----:B------:R-:W-:Y:S02]  /*0130*/  MOV R0, 0x8 ;  /* 0x0000000800007802 */ /* 0x000fe40000000f00 */
[----:B---3--:R-:W-:Y:S01]  /*0140*/  IADD3.X R7, PT, PT, RZ, UR5, RZ, P0, !PT ;  /* 0x00000005ff077c10 */ /* 0x008fe200087fe4ff */
[----:B------:R-:W1:Y:S01]  /*0150*/  LDCU.64 UR4, c[0x4][URZ] ;  /* 0x01000000ff0477ac */ /* 0x000e620008000a00 */
[----:B------:R3:W4:Y:S01]  /*0160*/  LDC.64 R10, c[0x4][R0] ;  /* 0x01000000000a7b82 */ /* 0x0007220000000a00 */
[----:B-1----:R-:W-:Y:S01]  /*0170*/  IMAD.U32 R4, RZ, RZ, UR4 ;  /* 0x00000004ff047e24 */ /* 0x002fe2000f8e00ff */
[----:B0-----:R-:W-:Y:S01]  /*0180*/  MOV R5, UR5 ;  /* 0x0000000500057c02 */ /* 0x001fe20008000f00 */
[----:B--2-4-:R3:W-:Y:S06]  /*0190*/  ST.E desc[UR10][R6.64], R8 ;  /* 0x0000000806007985 */ /* 0x0147ec000c10190a */
[----:B------:R-:W-:-:S07]  /*01a0*/  LEPC R20, `(.L_x_1) ;  /* 0x000000001014794e */ /* 0x000fce0000000000 */
[----:B---3--:R-:W-:Y:S05]  /*01b0*/  CALL.ABS.NOINC R10 ;  /* 0x000000000a007343 */ /* 0x008fea0003c00000 */
.L_x_1:
[----:B------:R-:W-:Y:S05]  /*01c0*/  EXIT ;  /* 0x000000000000794d */ /* 0x000fea0003800000 */
.L_x_2:
        /* <DEDUP_REMOVED lines=11> */
.L_x_4:


//--------------------- .nv.global.init           --------------------------
	.section	.nv.global.init,"aw",@progbits
.nv.global.init:
	.type		$str,@object
	.size		$str,(.L_0 - $str)
$str:
        /*0000*/ 	.byte	0x78, 0x3a, 0x20, 0x25, 0x64, 0x0a, 0x00
.L_0:


//--------------------- .nv.shared.reserved.0     --------------------------
	.section	.nv.shared.reserved.0,"aw",@nobits
	.weak		__nv_reservedSMEM_offset_0_alias
	.size		__nv_reservedSMEM_offset_0_alias, 0, 64
	.other		__nv_reservedSMEM_offset_0_alias,@"STO_CUDA_RESERVED_SHARED STV_DEFAULT"
__nv_reservedSMEM_offset_0_alias:
	.zero		0
	.zero		64


//--------------------- .nv.constant0._Z7kernel2Pii --------------------------
	.section	.nv.constant0._Z7kernel2Pii,"a",@progbits
	.sectionflags	@""
	.align	4
.nv.constant0._Z7kernel2Pii:
	.zero		908


//--------------------- .nv.constant0._Z7kernel1PPiiiS_ii --------------------------
	.section	.nv.constant0._Z7kernel1PPiiiS_ii,"a",@progbits
	.sectionflags	@""
	.align	4
.nv.constant0._Z7kernel1PPiiiS_ii:
	.zero		928


//--------------------- SYMBOLS --------------------------

	.type		.nv.reservedSmem.offset0,@object
	.size		.nv.reservedSmem.offset0,0x4
	.type		vprintf,@function
